//
// Generated by NVIDIA NVVM Compiler
//
// Compiler Build ID: CL-36424714
// Cuda compilation tools, release 13.0, V13.0.88
// Based on NVVM 20.0.0
//

.version 9.0
.target sm_100
.address_size 64

.func _ZN7Derived5printEv
(
	.param .b64 _ZN7Derived5printEv_param_0
)
;
.extern .func  (.param .b32 func_retval0) vprintf
(
	.param .b64 vprintf_param_0,
	.param .b64 vprintf_param_1
)
;
.extern .func  (.param .b64 func_retval0) malloc
(
	.param .b64 malloc_param_0
)
;
.extern .func free
(
	.param .b64 free_param_0
)
;
.global .align 8 .u64 _ZTV7Derived[3] = {0, 0, _ZN7Derived5printEv};
.global .align 1 .b8 $str[9] = {68, 101, 114, 105, 118, 101, 100, 10};

.func _ZN7Derived5printEv(
	.param .b64 _ZN7Derived5printEv_param_0
)
{
	.reg .b32 	%r<3>;
	.reg .b64 	%rd<3>;

	mov.u64 	%rd1, $str;
	cvta.global.u64 	%rd2, %rd1;
	{ // callseq 0, 0
	.param .b64 param0;
	st.param.b64 	[param0], %rd2;
	.param .b64 param1;
	st.param.b64 	[param1], 0;
	.param .b32 retval0;
	call.uni (retval0), 
	vprintf, 
	(
	param0, 
	param1
	);
	ld.param.b32 	%r1, [retval0];
	} // callseq 0
	ret;

}
	// .globl	_Z6kernelv
.visible .entry _Z6kernelv()
{
	.reg .b32 	%r<3>;
	.reg .b64 	%rd<8>;

	{ // callseq 1, 0
	.param .b64 param0;
	st.param.b64 	[param0], 8;
	.param .b64 retval0;
	call.uni (retval0), 
	malloc, 
	(
	param0
	);
	ld.param.b64 	%rd1, [retval0];
	} // callseq 1
	mov.u64 	%rd3, _ZTV7Derived;
	cvta.global.u64 	%rd4, %rd3;
	add.s64 	%rd5, %rd4, 16;
	st.u64 	[%rd1], %rd5;
	mov.u64 	%rd6, $str;
	cvta.global.u64 	%rd7, %rd6;
	{ // callseq 2, 0
	.param .b64 param0;
	st.param.b64 	[param0], %rd7;
	.param .b64 param1;
	st.param.b64 	[param1], 0;
	.param .b32 retval0;
	call.uni (retval0), 
	vprintf, 
	(
	param0, 
	param1
	);
	ld.param.b32 	%r1, [retval0];
	} // callseq 2
	{ // callseq 3, 0
	.param .b64 param0;
	st.param.b64 	[param0], %rd1;
	call.uni 
	free, 
	(
	param0
	);
	} // callseq 3
	ret;

}


// ===== COMPILED SASS (sm_100) =====

	.target	sm_100

	.elftype	@"ET_EXEC"


//--------------------- .note.nv.tkinfo           --------------------------
	.section	.note.nv.tkinfo,"",@"SHT_NOTE"
	.sectionflags	@"SHF_NOTE_NV_TKINFO"
	.tkinfo
        /*0018*/ 	.word	0x00000002
        /*0030*/ 	.string	""
        /*0030*/ 	.string	"ptxas"
        /*0030*/ 	.string	"Cuda compilation tools, release 13.0, V13.0.88"
        /*0030*/ 	.string	"Build cuda_13.0.r13.0/compiler.36424714_0"
        /*0030*/ 	.string	"-arch sm_100 -m 64 "



//--------------------- .note.nv.cuinfo           --------------------------
	.section	.note.nv.cuinfo,"",@"SHT_NOTE"
	.sectionflags	@"SHF_NOTE_NV_CUINFO"
        /*0018*/ 	.short	0x0002
        /*001a*/ 	.short	0x0064
        /*001c*/ 	.short	0x0082
	.zero		2


//--------------------- .nv.info                  --------------------------
	.section	.nv.info,"",@"SHT_CUDA_INFO"
	.align	4


	//----- nvinfo : EIATTR_REGCOUNT
	.align		4
        /*0000*/ 	.byte	0x04, 0x2f
        /*0002*/ 	.short	(.L_3 - .L_2)
	.align		4
.L_2:
        /*0004*/ 	.word	index@(_Z6kernelv)
        /*0008*/ 	.word	0x00000018


	//----- nvinfo : EIATTR_FRAME_SIZE
	.align		4
.L_3:
        /*000c*/ 	.byte	0x04, 0x11
        /*000e*/ 	.short	(.L_5 - .L_4)
	.align		4
.L_4:
        /*0010*/ 	.word	index@($_Z6kernelv$_ZN7Derived5printEv)
        /*0014*/ 	.word	0x00000000


	//----- nvinfo : EIATTR_FRAME_SIZE
	.align		4
.L_5:
        /*0018*/ 	.byte	0x04, 0x11
        /*001a*/ 	.short	(.L_7 - .L_6)
	.align		4
.L_6:
        /*001c*/ 	.word	index@(_Z6kernelv)
        /*0020*/ 	.word	0x00000000


	//----- nvinfo : EIATTR_MIN_STACK_SIZE
	.align		4
.L_7:
        /*0024*/ 	.byte	0x04, 0x12
        /*0026*/ 	.short	(.L_9 - .L_8)
	.align		4
.L_8:
        /*0028*/ 	.word	index@(_Z6kernelv)
        /*002c*/ 	.word	0x00000000
.L_9:


//--------------------- .nv.compat                --------------------------
	.section	.nv.compat,"",@"SHT_CUDA_COMPAT_INFO"
	.align	4
        /*0000*/ 	.byte	0x02, 0x09, 0x00, 0x00, 0x02, 0x02, 0x01, 0x00, 0x02, 0x05, 0x05, 0x00, 0x03, 0x07, 0x01, 0x01
        /*0010*/ 	.byte	0x02, 0x03, 0x00, 0x00, 0x02, 0x06, 0x01, 0x00, 0x04, 0x0b, 0x08, 0x00, 0x09, 0x00, 0x00, 0x00
        /*0020*/ 	.byte	0x00, 0x00, 0x00, 0x00


//--------------------- .nv.info._Z6kernelv       --------------------------
	.section	.nv.info._Z6kernelv,"",@"SHT_CUDA_INFO"
	.sectionflags	@""
	.align	4


	//----- nvinfo : EIATTR_CUDA_API_VERSION
	.align		4
        /*0000*/ 	.byte	0x04, 0x37
        /*0002*/ 	.short	(.L_11 - .L_10)
.L_10:
        /*0004*/ 	.word	0x00000082


	//----- nvinfo : EIATTR_SPARSE_MMA_MASK
	.align		4
.L_11:
        /*0008*/ 	.byte	0x03, 0x50
        /*000a*/ 	.short	0x0000


	//----- nvinfo : EIATTR_MAXREG_COUNT
	.align		4
        /*000c*/ 	.byte	0x03, 0x1b
        /*000e*/ 	.short	0x00ff


	//----- nvinfo : EIATTR_EXTERNS
	.align		4
        /*0010*/ 	.byte	0x04, 0x0f
        /*0012*/ 	.short	(.L_13 - .L_12)


	//   ....[0]....
	.align		4
.L_12:
        /*0014*/ 	.word	index@(vprintf)


	//   ....[1]....
	.align		4
        /*0018*/ 	.word	index@(malloc)


	//   ....[2]....
	.align		4
        /*001c*/ 	.word	index@(free)


	//----- nvinfo : EIATTR_MERCURY_ISA_VERSION
	.align		4
.L_13:
        /*0020*/ 	.byte	0x03, 0x5f
        /*0022*/ 	.short	0x0101


	//----- nvinfo : EIATTR_VRC_CTA_INIT_COUNT
	.align		4
        /*0024*/ 	.byte	0x02, 0x4a
	.zero		1
	.zero		1


	//----- nvinfo : EIATTR_SYSCALL_OFFSETS
	.align		4
        /*0028*/ 	.byte	0x04, 0x46
        /*002a*/ 	.short	(.L_15 - .L_14)


	//   ....[0]....
.L_14:
        /*002c*/ 	.word	0x00000070


	//   ....[1]....
        /*0030*/ 	.word	0x00000190


	//   ....[2]....
        /*0034*/ 	.word	0x000001f0


	//   ....[3]....
        /*0038*/ 	.word	0x000002e0


	//----- nvinfo : EIATTR_EXIT_INSTR_OFFSETS
	.align		4
.L_15:
        /*003c*/ 	.byte	0x04, 0x1c
        /*003e*/ 	.short	(.L_17 - .L_16)


	//   ....[0]....
.L_16:
        /*0040*/ 	.word	0x00000200


	//----- nvinfo : EIATTR_SW_WAR
	.align		4
.L_17:
        /*0044*/ 	.byte	0x04, 0x36
        /*0046*/ 	.short	(.L_19 - .L_18)
.L_18:
        /*0048*/ 	.word	0x00000008
.L_19:


//--------------------- .nv.callgraph             --------------------------
	.section	.nv.callgraph,"",@"SHT_CUDA_CALLGRAPH"
	.align	4
	.sectionentsize	8
	.align		4
        /*0000*/ 	.word	0x00000000
	.align		4
        /*0004*/ 	.word	0xffffffff
	.align		4
        /*0008*/ 	.word	index@(_Z6kernelv)
	.align		4
        /*000c*/ 	.word	index@(vprintf)
	.align		4
        /*0010*/ 	.word	index@(_Z6kernelv)
	.align		4
        /*0014*/ 	.word	index@(free)
	.align		4
        /*0018*/ 	.word	index@(_Z6kernelv)
	.align		4
        /*001c*/ 	.word	index@(malloc)
	.align		4
        /*0020*/ 	.word	0x00000000
	.align		4
        /*0024*/ 	.word	0xfffffffe
	.align		4
        /*0028*/ 	.word	0x00000000
	.align		4
        /*002c*/ 	.word	0xfffffffd
	.align		4
        /*0030*/ 	.word	0x00000000
	.align		4
        /*0034*/ 	.word	0xfffffffc


//--------------------- .nv.constant4             --------------------------
	.section	.nv.constant4,"a",@progbits
	.align	8
	.align		8
.nv.constant4:
        /*0000*/ 	.dword	vprintf
	.align		8
        /*0008*/ 	.dword	malloc
	.align		8
        /*0010*/ 	.dword	free
	.align		8
        /*0018*/ 	.dword	_ZTV7Derived
	.align		8
        /*0020*/ 	.dword	$str


//--------------------- .text._Z6kernelv          --------------------------
	.section	.text._Z6kernelv,"ax",@progbits
	.align	128
        .global         _Z6kernelv
        .type           _Z6kernelv,@function
        .size           _Z6kernelv,(.L_x_5 - _Z6kernelv)
        .other          _Z6kernelv,@"STO_CUDA_ENTRY STV_DEFAULT"
_Z6kernelv:
.text._Z6kernelv:
[----:B------:R-:W0:Y:S01]  /*0000*/  LDC R1, c[0x0][0x37c] ;  /* 0x0000df00ff017b82 */ /* 0x000e220000000800 */
[----:B------:R-:W-:Y:S01]  /*0010*/  MOV R0, 0x8 ;  /* 0x0000000800007802 */ /* 0x000fe20000000f00 */
[----:B------:R-:W-:Y:S01]  /*0020*/  IMAD.MOV.U32 R4, RZ, RZ, 0x8 ;  /* 0x00000008ff047424 */ /* 0x000fe200078e00ff */
[----:B------:R-:W1:Y:S01]  /*0030*/  LDCU.64 UR36, c[0x0][0x358] ;  /* 0x00006b00ff2477ac */ /* 0x000e620008000a00 */
[----:B------:R-:W-:-:S04]  /*0040*/  IMAD.MOV.U32 R5, RZ, RZ, RZ ;  /* 0x000000ffff057224 */ /* 0x000fc800078e00ff */
[----:B------:R2:W3:Y:S03]  /*0050*/  LDC.64 R2, c[0x4][R0] ;  /* 0x0100000000027b82 */ /* 0x0004e60000000a00 */
[----:B------:R-:W-:-:S07]  /*0060*/  LEPC R20, `(.L_x_0) ;  /* 0x000000001014794e */ /* 0x000fce0000000000 */
[----:B0123--:R-:W-:Y:S05]  /*0070*/  CALL.ABS.NOINC R2 ;  /* 0x0000000002007343 */ /* 0x00ffea0003c00000 */
.L_x_0:
[----:B------:R-:W0:Y:S01]  /*0080*/  LDCU.64 UR4, c[0x4][0x18] ;  /* 0x01000300ff0477ac */ /* 0x000e220008000a00 */
[----:B------:R-:W-:Y:S01]  /*0090*/  IMAD.MOV.U32 R10, RZ, RZ, R4 ;  /* 0x000000ffff0a7224 */ /* 0x000fe200078e0004 */
[----:B------:R-:W-:Y:S01]  /*00a0*/  MOV R0, 0x0 ;  /* 0x0000000000007802 */ /* 0x000fe20000000f00 */
[--C-:B------:R-:W-:Y:S01]  /*00b0*/  IMAD.MOV.U32 R11, RZ, RZ, R5.reuse ;  /* 0x000000ffff0b7224 */ /* 0x100fe200078e0005 */
[----:B------:R-:W-:Y:S01]  /*00c0*/  MOV R16, R4 ;  /* 0x0000000400107202 */ /* 0x000fe20000000f00 */
[----:B------:R-:W-:Y:S01]  /*00d0*/  IMAD.MOV.U32 R17, RZ, RZ, R5 ;  /* 0x000000ffff117224 */ /* 0x000fe200078e0005 */
[----:B------:R1:W2:Y:S01]  /*00e0*/  LDC.64 R2, c[0x4][R0] ;  /* 0x0100000000027b82 */ /* 0x0002a20000000a00 */
[----:B------:R-:W-:Y:S01]  /*00f0*/  CS2R R6, SRZ ;  /* 0x0000000000067805 */ /* 0x000fe2000001ff00 */
[----:B0-----:R-:W-:-:S04]  /*0100*/  UIADD3 UR4, UP0, UPT, UR4, 0x10, URZ ;  /* 0x0000001004047890 */ /* 0x001fc8000ff1e0ff */
[----:B------:R-:W-:Y:S02]  /*0110*/  UIADD3.X UR5, UPT, UPT, URZ, UR5, URZ, UP0, !UPT ;  /* 0x00000005ff057290 */ /* 0x000fe400087fe4ff */
[----:B------:R-:W-:-:S04]  /*0120*/  IMAD.U32 R8, RZ, RZ, UR4 ;  /* 0x00000004ff087e24 */ /* 0x000fc8000f8e00ff */
[----:B------:R-:W-:-:S05]  /*0130*/  MOV R9, UR5 ;  /* 0x0000000500097c02 */ /* 0x000fca0008000f00 */
[----:B------:R1:W-:Y:S01]  /*0140*/  ST.E.64 desc[UR36][R10.64], R8 ;  /* 0x000000080a007985 */ /* 0x0003e2000c101b24 */
[----:B------:R-:W0:Y:S02]  /*0150*/  LDCU.64 UR4, c[0x4][0x20] ;  /* 0x01000400ff0477ac */ /* 0x000e240008000a00 */
[----:B0-----:R-:W-:Y:S01]  /*0160*/  IMAD.U32 R4, RZ, RZ, UR4 ;  /* 0x00000004ff047e24 */ /* 0x001fe2000f8e00ff */
[----:B-1----:R-:W-:-:S07]  /*0170*/  MOV R5, UR5 ;  /* 0x0000000500057c02 */ /* 0x002fce0008000f00 */
[----:B------:R-:W-:-:S07]  /*0180*/  LEPC R20, `(.L_x_1) ;  /* 0x000000001014794e */ /* 0x000fce0000000000 */
[----:B--2---:R-:W-:Y:S05]  /*0190*/  CALL.ABS.NOINC R2 ;  /* 0x0000000002007343 */ /* 0x004fea0003c00000 */
.L_x_1:
[----:B------:R-:W-:Y:S01]  /*01a0*/  MOV R0, 0x10 ;  /* 0x0000001000007802 */ /* 0x000fe20000000f00 */
[----:B------:R-:W-:Y:S02]  /*01b0*/  IMAD.MOV.U32 R4, RZ, RZ, R16 ;  /* 0x000000ffff047224 */ /* 0x000fe400078e0010 */
[----:B------:R-:W-:Y:S01]  /*01c0*/  IMAD.MOV.U32 R5, RZ, RZ, R17 ;  /* 0x000000ffff057224 */ /* 0x000fe200078e0011 */
[----:B------:R0:W1:Y:S06]  /*01d0*/  LDC.64 R2, c[0x4][R0] ;  /* 0x0100000000027b82 */ /* 0x00006c0000000a00 */
[----:B------:R-:W-:-:S07]  /*01e0*/  LEPC R20, `(.L_x_2) ;  /* 0x000000001014794e */ /* 0x000fce0000000000 */
[----:B01----:R-:W-:Y:S05]  /*01f0*/  CALL.ABS.NOINC R2 ;  /* 0x0000000002007343 */ /* 0x003fea0003c00000 */
.L_x_2:
[----:B------:R-:W-:Y:S05]  /*0200*/  EXIT ;  /* 0x000000000000794d */ /* 0x000fea0003800000 */
        .type           $_Z6kernelv$_ZN7Derived5printEv,@function
        .size           $_Z6kernelv$_ZN7Derived5printEv,(.L_x_5 - $_Z6kernelv$_ZN7Derived5printEv)
$_Z6kernelv$_ZN7Derived5printEv:
[----:B------:R-:W-:-:S05]  /*0210*/  IADD3 R1, PT, PT, R1, -0x10, RZ ;  /* 0xfffffff001017810 */ /* 0x000fca0007ffe0ff */
[----:B------:R-:W-:Y:S04]  /*0220*/  STL [R1+0x8], R17 ;  /* 0x0000081101007387 */ /* 0x000fe80000100800 */
[----:B------:R-:W-:Y:S04]  /*0230*/  STL [R1+0x4], R16 ;  /* 0x0000041001007387 */ /* 0x000fe80000100800 */
[----:B------:R0:W-:Y:S01]  /*0240*/  STL [R1], R2 ;  /* 0x0000000201007387 */ /* 0x0001e20000100800 */
[----:B------:R-:W-:Y:S01]  /*0250*/  MOV R0, 0x0 ;  /* 0x0000000000007802 */ /* 0x000fe20000000f00 */
[----:B------:R-:W1:Y:S01]  /*0260*/  LDCU.64 UR4, c[0x4][0x20] ;  /* 0x01000400ff0477ac */ /* 0x000e620008000a00 */
[----:B------:R-:W-:-:S02]  /*0270*/  CS2R R6, SRZ ;  /* 0x0000000000067805 */ /* 0x000fc4000001ff00 */
[----:B0-----:R0:W2:Y:S01]  /*0280*/  LDC.64 R2, c[0x4][R0] ;  /* 0x0100000000027b82 */ /* 0x0010a20000000a00 */
[----:B-1----:R-:W-:Y:S02]  /*0290*/  IMAD.U32 R4, RZ, RZ, UR4 ;  /* 0x00000004ff047e24 */ /* 0x002fe4000f8e00ff */
[----:B------:R-:W-:Y:S01]  /*02a0*/  IMAD.U32 R5, RZ, RZ, UR5 ;  /* 0x00000005ff057e24 */ /* 0x000fe2000f8e00ff */
[----:B------:R-:W-:Y:S01]  /*02b0*/  MOV R16, R20 ;  /* 0x0000001400107202 */ /* 0x000fe20000000f00 */
[----:B0-----:R-:W-:-:S07]  /*02c0*/  IMAD.MOV.U32 R17, RZ, RZ, R21 ;  /* 0x000000ffff117224 */ /* 0x001fce00078e0015 */
[----:B------:R-:W-:-:S07]  /*02d0*/  LEPC R20, `(.L_x_3) ;  /* 0x000000001014794e */ /* 0x000fce0000000000 */
[----:B--2---:R-:W-:Y:S05]  /*02e0*/  CALL.ABS.NOINC R2 ;  /* 0x0000000002007343 */ /* 0x004fea0003c00000 */
.L_x_3:
[----:B------:R-:W-:Y:S01]  /*02f0*/  IMAD.MOV.U32 R20, RZ, RZ, R16 ;  /* 0x000000ffff147224 */ /* 0x000fe200078e0010 */
[----:B------:R-:W-:Y:S01]  /*0300*/  MOV R21, R17 ;  /* 0x0000001100157202 */ /* 0x000fe20000000f00 */
[----:B------:R-:W2:Y:S04]  /*0310*/  LDL R2, [R1] ;  /* 0x0000000001027983 */ /* 0x000ea80000100800 */
[----:B------:R-:W2:Y:S04]  /*0320*/  LDL R16, [R1+0x4] ;  /* 0x0000040001107983 */ /* 0x000ea80000100800 */
[----:B------:R0:W2:Y:S02]  /*0330*/  LDL R17, [R1+0x8] ;  /* 0x0000080001117983 */ /* 0x0000a40000100800 */
[----:B0-----:R-:W-:Y:S01]  /*0340*/  VIADD R1, R1, 0x10 ;  /* 0x0000001001017836 */ /* 0x001fe20000000000 */
[----:B--2---:R-:W-:Y:S06]  /*0350*/  RET.REL.NODEC R20 `(_Z6kernelv) ;  /* 0xfffffffc14287950 */ /* 0x004fec0003c3ffff */
.L_x_4:
[----:B------:R-:W-:-:S00]  /*0360*/  BRA `(.L_x_4) ;  /* 0xfffffffc00fc7947 */ /* 0x000fc0000383ffff */
[----:B------:R-:W-:-:S00]  /*0370*/  NOP ;  /* 0x0000000000007918 */ /* 0x000fc00000000000 */
        /* <DEDUP_REMOVED lines=8> */
.L_x_5:


//--------------------- .nv.global.init           --------------------------
	.section	.nv.global.init,"aw",@progbits
	.align	8
.nv.global.init:
	.type		_ZTV7Derived,@object
	.size		_ZTV7Derived,($str - _ZTV7Derived)
_ZTV7Derived:
        /*0000*/ 	.byte	0x00, 0x00, 0x00, 0x00, 0x00, 0x00, 0x00, 0x00, 0x00, 0x00, 0x00, 0x00, 0x00, 0x00, 0x00, 0x00
        /*0010*/ 	.byte	0x10, 0x02, 0x00, 0x00, 0x00, 0x00, 0x00, 0x00
	.type		$str,@object
	.size		$str,(.L_1 - $str)
$str:
        /*0018*/ 	.byte	0x44, 0x65, 0x72, 0x69, 0x76, 0x65, 0x64, 0x0a, 0x00
.L_1:


//--------------------- .nv.shared.reserved.0     --------------------------
	.section	.nv.shared.reserved.0,"aw",@nobits
	.weak		__nv_reservedSMEM_offset_0_alias
	.size		__nv_reservedSMEM_offset_0_alias, 0, 64
	.other		__nv_reservedSMEM_offset_0_alias,@"STO_CUDA_RESERVED_SHARED STV_DEFAULT"
__nv_reservedSMEM_offset_0_alias:
	.zero		0
	.zero		64


//--------------------- .nv.constant0._Z6kernelv  --------------------------
	.section	.nv.constant0._Z6kernelv,"a",@progbits
	.sectionflags	@""
	.align	4
.nv.constant0._Z6kernelv:
	.zero		896


//--------------------- SYMBOLS --------------------------

	.type		.nv.reservedSmem.offset0,@object
	.size		.nv.reservedSmem.offset0,0x4
	.type		vprintf,@function
	.type		malloc,@function
	.type		free,@function
